//
// Generated by NVIDIA NVVM Compiler
//
// Compiler Build ID: CL-36424714
// Cuda compilation tools, release 13.0, V13.0.88
// Based on NVVM 20.0.0
//

.version 9.0
.target sm_100
.address_size 64

	// .globl	_Z26MMDOuterProdComputeWithSumPfiS_

.visible .entry _Z26MMDOuterProdComputeWithSumPfiS_(
	.param .u64 .ptr .align 1 _Z26MMDOuterProdComputeWithSumPfiS__param_0,
	.param .u32 _Z26MMDOuterProdComputeWithSumPfiS__param_1,
	.param .u64 .ptr .align 1 _Z26MMDOuterProdComputeWithSumPfiS__param_2
)
{
	.reg .pred 	%p<3>;
	.reg .b32 	%r<11>;
	.reg .b32 	%f<3>;
	.reg .b64 	%rd<8>;

	ld.param.u64 	%rd3, [_Z26MMDOuterProdComputeWithSumPfiS__param_0];
	ld.param.u32 	%r6, [_Z26MMDOuterProdComputeWithSumPfiS__param_1];
	ld.param.u64 	%rd4, [_Z26MMDOuterProdComputeWithSumPfiS__param_2];
	mov.u32 	%r7, %ctaid.x;
	mov.u32 	%r8, %tid.x;
	mov.u32 	%r1, %ntid.x;
	mad.lo.s32 	%r10, %r7, %r1, %r8;
	setp.ge.s32 	%p1, %r10, %r6;
	@%p1 bra 	$L__BB0_3;
	mov.u32 	%r9, %nctaid.x;
	mul.lo.s32 	%r3, %r9, %r1;
	cvta.to.global.u64 	%rd1, %rd3;
	cvta.to.global.u64 	%rd2, %rd4;
$L__BB0_2:
	mul.wide.s32 	%rd5, %r10, 4;
	add.s64 	%rd6, %rd1, %rd5;
	ld.global.f32 	%f1, [%rd6];
	mul.f32 	%f2, %f1, %f1;
	add.s64 	%rd7, %rd2, %rd5;
	st.global.f32 	[%rd7], %f2;
	add.s32 	%r10, %r10, %r3;
	setp.lt.s32 	%p2, %r10, %r6;
	@%p2 bra 	$L__BB0_2;
$L__BB0_3:
	ret;

}


// ===== COMPILED SASS (sm_100) =====

	.target	sm_100

	.elftype	@"ET_EXEC"


//--------------------- .note.nv.tkinfo           --------------------------
	.section	.note.nv.tkinfo,"",@"SHT_NOTE"
	.sectionflags	@"SHF_NOTE_NV_TKINFO"
	.tkinfo
        /*0018*/ 	.word	0x00000002
        /*0030*/ 	.string	""
        /*0030*/ 	.string	"ptxas"
        /*0030*/ 	.string	"Cuda compilation tools, release 13.0, V13.0.88"
        /*0030*/ 	.string	"Build cuda_13.0.r13.0/compiler.36424714_0"
        /*0030*/ 	.string	"-arch sm_100 -m 64 "



//--------------------- .note.nv.cuinfo           --------------------------
	.section	.note.nv.cuinfo,"",@"SHT_NOTE"
	.sectionflags	@"SHF_NOTE_NV_CUINFO"
        /*0018*/ 	.short	0x0002
        /*001a*/ 	.short	0x0064
        /*001c*/ 	.short	0x0082
	.zero		2


//--------------------- .nv.info                  --------------------------
	.section	.nv.info,"",@"SHT_CUDA_INFO"
	.align	4


	//----- nvinfo : EIATTR_REGCOUNT
	.align		4
        /*0000*/ 	.byte	0x04, 0x2f
        /*0002*/ 	.short	(.L_1 - .L_0)
	.align		4
.L_0:
        /*0004*/ 	.word	index@(_Z26MMDOuterProdComputeWithSumPfiS_)
        /*0008*/ 	.word	0x00000010


	//----- nvinfo : EIATTR_FRAME_SIZE
	.align		4
.L_1:
        /*000c*/ 	.byte	0x04, 0x11
        /*000e*/ 	.short	(.L_3 - .L_2)
	.align		4
.L_2:
        /*0010*/ 	.word	index@(_Z26MMDOuterProdComputeWithSumPfiS_)
        /*0014*/ 	.word	0x00000000


	//----- nvinfo : EIATTR_MIN_STACK_SIZE
	.align		4
.L_3:
        /*0018*/ 	.byte	0x04, 0x12
        /*001a*/ 	.short	(.L_5 - .L_4)
	.align		4
.L_4:
        /*001c*/ 	.word	index@(_Z26MMDOuterProdComputeWithSumPfiS_)
        /*0020*/ 	.word	0x00000000
.L_5:


//--------------------- .nv.compat                --------------------------
	.section	.nv.compat,"",@"SHT_CUDA_COMPAT_INFO"
	.align	4
        /*0000*/ 	.byte	0x02, 0x09, 0x00, 0x00, 0x02, 0x02, 0x01, 0x00, 0x02, 0x05, 0x05, 0x00, 0x03, 0x07, 0x01, 0x01
        /*0010*/ 	.byte	0x02, 0x03, 0x00, 0x00, 0x02, 0x06, 0x01, 0x00, 0x04, 0x0b, 0x08, 0x00, 0x09, 0x00, 0x00, 0x00
        /*0020*/ 	.byte	0x00, 0x00, 0x00, 0x00


//--------------------- .nv.info._Z26MMDOuterProdComputeWithSumPfiS_ --------------------------
	.section	.nv.info._Z26MMDOuterProdComputeWithSumPfiS_,"",@"SHT_CUDA_INFO"
	.sectionflags	@""
	.align	4


	//----- nvinfo : EIATTR_CUDA_API_VERSION
	.align		4
        /*0000*/ 	.byte	0x04, 0x37
        /*0002*/ 	.short	(.L_7 - .L_6)
.L_6:
        /*0004*/ 	.word	0x00000082


	//----- nvinfo : EIATTR_KPARAM_INFO
	.align		4
.L_7:
        /*0008*/ 	.byte	0x04, 0x17
        /*000a*/ 	.short	(.L_9 - .L_8)
.L_8:
        /*000c*/ 	.word	0x00000000
        /*0010*/ 	.short	0x0002
        /*0012*/ 	.short	0x0010
        /*0014*/ 	.byte	0x00, 0xf5, 0x21, 0x00


	//----- nvinfo : EIATTR_KPARAM_INFO
	.align		4
.L_9:
        /*0018*/ 	.byte	0x04, 0x17
        /*001a*/ 	.short	(.L_11 - .L_10)
.L_10:
        /*001c*/ 	.word	0x00000000
        /*0020*/ 	.short	0x0001
        /*0022*/ 	.short	0x0008
        /*0024*/ 	.byte	0x00, 0xf0, 0x11, 0x00


	//----- nvinfo : EIATTR_KPARAM_INFO
	.align		4
.L_11:
        /*0028*/ 	.byte	0x04, 0x17
        /*002a*/ 	.short	(.L_13 - .L_12)
.L_12:
        /*002c*/ 	.word	0x00000000
        /*0030*/ 	.short	0x0000
        /*0032*/ 	.short	0x0000
        /*0034*/ 	.byte	0x00, 0xf5, 0x21, 0x00


	//----- nvinfo : EIATTR_SPARSE_MMA_MASK
	.align		4
.L_13:
        /*0038*/ 	.byte	0x03, 0x50
        /*003a*/ 	.short	0x0000


	//----- nvinfo : EIATTR_MAXREG_COUNT
	.align		4
        /*003c*/ 	.byte	0x03, 0x1b
        /*003e*/ 	.short	0x00ff


	//----- nvinfo : EIATTR_MERCURY_ISA_VERSION
	.align		4
        /*0040*/ 	.byte	0x03, 0x5f
        /*0042*/ 	.short	0x0101


	//----- nvinfo : EIATTR_VRC_CTA_INIT_COUNT
	.align		4
        /*0044*/ 	.byte	0x02, 0x4a
	.zero		1
	.zero		1


	//----- nvinfo : EIATTR_EXIT_INSTR_OFFSETS
	.align		4
        /*0048*/ 	.byte	0x04, 0x1c
        /*004a*/ 	.short	(.L_15 - .L_14)


	//   ....[0]....
.L_14:
        /*004c*/ 	.word	0x00000070


	//   ....[1]....
        /*0050*/ 	.word	0x00000150


	//----- nvinfo : EIATTR_CRS_STACK_SIZE
	.align		4
.L_15:
        /*0054*/ 	.byte	0x04, 0x1e
        /*0056*/ 	.short	(.L_17 - .L_16)
.L_16:
        /*0058*/ 	.word	0x00000000


	//----- nvinfo : EIATTR_CBANK_PARAM_SIZE
	.align		4
.L_17:
        /*005c*/ 	.byte	0x03, 0x19
        /*005e*/ 	.short	0x0018


	//----- nvinfo : EIATTR_PARAM_CBANK
	.align		4
        /*0060*/ 	.byte	0x04, 0x0a
        /*0062*/ 	.short	(.L_19 - .L_18)
	.align		4
.L_18:
        /*0064*/ 	.word	index@(.nv.constant0._Z26MMDOuterProdComputeWithSumPfiS_)
        /*0068*/ 	.short	0x0380
        /*006a*/ 	.short	0x0018


	//----- nvinfo : EIATTR_SW_WAR
	.align		4
.L_19:
        /*006c*/ 	.byte	0x04, 0x36
        /*006e*/ 	.short	(.L_21 - .L_20)
.L_20:
        /*0070*/ 	.word	0x00000008
.L_21:


//--------------------- .nv.callgraph             --------------------------
	.section	.nv.callgraph,"",@"SHT_CUDA_CALLGRAPH"
	.align	4
	.sectionentsize	8
	.align		4
        /*0000*/ 	.word	0x00000000
	.align		4
        /*0004*/ 	.word	0xffffffff
	.align		4
        /*0008*/ 	.word	0x00000000
	.align		4
        /*000c*/ 	.word	0xfffffffe
	.align		4
        /*0010*/ 	.word	0x00000000
	.align		4
        /*0014*/ 	.word	0xfffffffd
	.align		4
        /*0018*/ 	.word	0x00000000
	.align		4
        /*001c*/ 	.word	0xfffffffc


//--------------------- .text._Z26MMDOuterProdComputeWithSumPfiS_ --------------------------
	.section	.text._Z26MMDOuterProdComputeWithSumPfiS_,"ax",@progbits
	.align	128
        .global         _Z26MMDOuterProdComputeWithSumPfiS_
        .type           _Z26MMDOuterProdComputeWithSumPfiS_,@function
        .size           _Z26MMDOuterProdComputeWithSumPfiS_,(.L_x_2 - _Z26MMDOuterProdComputeWithSumPfiS_)
        .other          _Z26MMDOuterProdComputeWithSumPfiS_,@"STO_CUDA_ENTRY STV_DEFAULT"
_Z26MMDOuterProdComputeWithSumPfiS_:
.text._Z26MMDOuterProdComputeWithSumPfiS_:
[----:B------:R-:W-:Y:S01]  /*0000*/  LDC R1, c[0x0][0x37c] ;  /* 0x0000df00ff017b82 */ /* 0x000fe20000000800 */
[----:B------:R-:W0:Y:S07]  /*0010*/  S2R R0, SR_TID.X ;  /* 0x0000000000007919 */ /* 0x000e2e0000002100 */
[----:B------:R-:W0:Y:S01]  /*0020*/  S2UR UR4, SR_CTAID.X ;  /* 0x00000000000479c3 */ /* 0x000e220000002500 */
[----:B------:R-:W1:Y:S07]  /*0030*/  LDCU UR5, c[0x0][0x388] ;  /* 0x00007100ff0577ac */ /* 0x000e6e0008000800 */
[----:B------:R-:W0:Y:S02]  /*0040*/  LDC R11, c[0x0][0x360] ;  /* 0x0000d800ff0b7b82 */ /* 0x000e240000000800 */
[----:B0-----:R-:W-:-:S05]  /*0050*/  IMAD R0, R11, UR4, R0 ;  /* 0x000000040b007c24 */ /* 0x001fca000f8e0200 */
[----:B-1----:R-:W-:-:S13]  /*0060*/  ISETP.GE.AND P0, PT, R0, UR5, PT ;  /* 0x0000000500007c0c */ /* 0x002fda000bf06270 */
[----:B------:R-:W-:Y:S05]  /*0070*/  @P0 EXIT ;  /* 0x000000000000094d */ /* 0x000fea0003800000 */
[----:B------:R-:W0:Y:S01]  /*0080*/  LDC.64 R6, c[0x0][0x380] ;  /* 0x0000e000ff067b82 */ /* 0x000e220000000a00 */
[----:B------:R-:W1:Y:S01]  /*0090*/  LDCU UR4, c[0x0][0x370] ;  /* 0x00006e00ff0477ac */ /* 0x000e620008000800 */
[----:B------:R-:W2:Y:S06]  /*00a0*/  LDCU.64 UR6, c[0x0][0x358] ;  /* 0x00006b00ff0677ac */ /* 0x000eac0008000a00 */
[----:B------:R-:W3:Y:S01]  /*00b0*/  LDC.64 R8, c[0x0][0x390] ;  /* 0x0000e400ff087b82 */ /* 0x000ee20000000a00 */
[----:B-1----:R-:W-:-:S07]  /*00c0*/  IMAD R11, R11, UR4, RZ ;  /* 0x000000040b0b7c24 */ /* 0x002fce000f8e02ff */
.L_x_0:
[----:B0-----:R-:W-:-:S06]  /*00d0*/  IMAD.WIDE R2, R0, 0x4, R6 ;  /* 0x0000000400027825 */ /* 0x001fcc00078e0206 */
[----:B--2---:R-:W2:Y:S01]  /*00e0*/  LDG.E R2, desc[UR6][R2.64] ;  /* 0x0000000602027981 */ /* 0x004ea2000c1e1900 */
[----:B-1-3--:R-:W-:Y:S01]  /*00f0*/  IMAD.WIDE R4, R0, 0x4, R8 ;  /* 0x0000000400047825 */ /* 0x00afe200078e0208 */
[----:B------:R-:W-:-:S04]  /*0100*/  IADD3 R0, PT, PT, R11, R0, RZ ;  /* 0x000000000b007210 */ /* 0x000fc80007ffe0ff */
[----:B------:R-:W-:Y:S01]  /*0110*/  ISETP.GE.AND P0, PT, R0, UR5, PT ;  /* 0x0000000500007c0c */ /* 0x000fe2000bf06270 */
[----:B--2---:R-:W-:-:S05]  /*0120*/  FMUL R13, R2, R2 ;  /* 0x00000002020d7220 */ /* 0x004fca0000400000 */
[----:B------:R1:W-:Y:S07]  /*0130*/  STG.E desc[UR6][R4.64], R13 ;  /* 0x0000000d04007986 */ /* 0x0003ee000c101906 */
[----:B------:R-:W-:Y:S05]  /*0140*/  @!P0 BRA `(.L_x_0) ;  /* 0xfffffffc00e08947 */ /* 0x000fea000383ffff */
[----:B------:R-:W-:Y:S05]  /*0150*/  EXIT ;  /* 0x000000000000794d */ /* 0x000fea0003800000 */
.L_x_1:
[----:B------:R-:W-:-:S00]  /*0160*/  BRA `(.L_x_1) ;  /* 0xfffffffc00fc7947 */ /* 0x000fc0000383ffff */
[----:B------:R-:W-:-:S00]  /*0170*/  NOP ;  /* 0x0000000000007918 */ /* 0x000fc00000000000 */
        /* <DEDUP_REMOVED lines=8> */
.L_x_2:


//--------------------- .nv.shared.reserved.0     --------------------------
	.section	.nv.shared.reserved.0,"aw",@nobits
	.weak		__nv_reservedSMEM_offset_0_alias
	.size		__nv_reservedSMEM_offset_0_alias, 0, 64
	.other		__nv_reservedSMEM_offset_0_alias,@"STO_CUDA_RESERVED_SHARED STV_DEFAULT"
__nv_reservedSMEM_offset_0_alias:
	.zero		0
	.zero		64


//--------------------- .nv.constant0._Z26MMDOuterProdComputeWithSumPfiS_ --------------------------
	.section	.nv.constant0._Z26MMDOuterProdComputeWithSumPfiS_,"a",@progbits
	.sectionflags	@""
	.align	4
.nv.constant0._Z26MMDOuterProdComputeWithSumPfiS_:
	.zero		920


//--------------------- SYMBOLS --------------------------

	.type		.nv.reservedSmem.offset0,@object
	.size		.nv.reservedSmem.offset0,0x4
